	.headerflags	@"EF_CUDA_TEXMODE_UNIFIED EF_CUDA_64BIT_ADDRESS EF_CUDA_ACCELERATORS EF_CUDA_SM90 EF_CUDA_VIRTUAL_SM(EF_CUDA_SM90)"
	.elftype	@"ET_EXEC"


//--------------------- .nv.info                  --------------------------
	.section	.nv.info,"",@"SHT_CUDA_INFO"
	.align	4


	//----- nvinfo : EIATTR_REGCOUNT
	.align		4
        /*0000*/ 	.byte	0x04, 0x2f
        /*0002*/ 	.short	(.L_3 - .L_2)
	.align		4
.L_2:
        /*0004*/ 	.word	index@(triton_poi_fused__native_batch_norm_legit_no_training_add_native_batch_norm_backward_relu_22)
        /*0008*/ 	.word	0x00000015


	//----- nvinfo : EIATTR_MIN_STACK_SIZE
	.align		4
.L_3:
        /*000c*/ 	.byte	0x04, 0x12
        /*000e*/ 	.short	(.L_5 - .L_4)
	.align		4
.L_4:
        /*0010*/ 	.word	index@(triton_poi_fused__native_batch_norm_legit_no_training_add_native_batch_norm_backward_relu_22)
        /*0014*/ 	.word	0x00000000


	//----- nvinfo : EIATTR_FRAME_SIZE
	.align		4
.L_5:
        /*0018*/ 	.byte	0x04, 0x11
        /*001a*/ 	.short	(.L_7 - .L_6)
	.align		4
.L_6:
        /*001c*/ 	.word	index@(triton_poi_fused__native_batch_norm_legit_no_training_add_native_batch_norm_backward_relu_22)
        /*0020*/ 	.word	0x00000000


	//----- nvinfo : EIATTR_MIN_STACK_SIZE
	.align		4
.L_7:
        /*0024*/ 	.byte	0x04, 0x12
        /*0026*/ 	.short	(.L_9 - .L_8)
	.align		4
.L_8:
        /*0028*/ 	.word	index@(triton_poi_fused__native_batch_norm_legit_no_training_add_native_batch_norm_backward_relu_22)
        /*002c*/ 	.word	0x00000000
.L_9:


//--------------------- .nv.info.triton_poi_fused__native_batch_norm_legit_no_training_add_native_batch_norm_backward_relu_22 --------------------------
	.section	.nv.info.triton_poi_fused__native_batch_norm_legit_no_training_add_native_batch_norm_backward_relu_22,"",@"SHT_CUDA_INFO"
	.sectionflags	@""
	.align	4


	//----- nvinfo : EIATTR_CUDA_API_VERSION
	.align		4
        /*0000*/ 	.byte	0x04, 0x37
        /*0002*/ 	.short	(.L_11 - .L_10)
.L_10:
        /*0004*/ 	.word	0x0000007c


	//----- nvinfo : EIATTR_KPARAM_INFO
	.align		4
.L_11:
        /*0008*/ 	.byte	0x04, 0x17
        /*000a*/ 	.short	(.L_13 - .L_12)
.L_12:
        /*000c*/ 	.word	0x00000000
        /*0010*/ 	.short	0x0008
        /*0012*/ 	.short	0x0040
        /*0014*/ 	.byte	0x00, 0xf0, 0x11, 0x00


	//----- nvinfo : EIATTR_KPARAM_INFO
	.align		4
.L_13:
        /*0018*/ 	.byte	0x04, 0x17
        /*001a*/ 	.short	(.L_15 - .L_14)
.L_14:
        /*001c*/ 	.word	0x00000000
        /*0020*/ 	.short	0x0007
        /*0022*/ 	.short	0x0038
        /*0024*/ 	.byte	0x00, 0xf4, 0x21, 0x00


	//----- nvinfo : EIATTR_KPARAM_INFO
	.align		4
.L_15:
        /*0028*/ 	.byte	0x04, 0x17
        /*002a*/ 	.short	(.L_17 - .L_16)
.L_16:
        /*002c*/ 	.word	0x00000000
        /*0030*/ 	.short	0x0006
        /*0032*/ 	.short	0x0030
        /*0034*/ 	.byte	0x00, 0xf4, 0x21, 0x00


	//----- nvinfo : EIATTR_KPARAM_INFO
	.align		4
.L_17:
        /*0038*/ 	.byte	0x04, 0x17
        /*003a*/ 	.short	(.L_19 - .L_18)
.L_18:
        /*003c*/ 	.word	0x00000000
        /*0040*/ 	.short	0x0005
        /*0042*/ 	.short	0x0028
        /*0044*/ 	.byte	0x00, 0xf4, 0x21, 0x00


	//----- nvinfo : EIATTR_KPARAM_INFO
	.align		4
.L_19:
        /*0048*/ 	.byte	0x04, 0x17
        /*004a*/ 	.short	(.L_21 - .L_20)
.L_20:
        /*004c*/ 	.word	0x00000000
        /*0050*/ 	.short	0x0004
        /*0052*/ 	.short	0x0020
        /*0054*/ 	.byte	0x00, 0xf4, 0x21, 0x00


	//----- nvinfo : EIATTR_KPARAM_INFO
	.align		4
.L_21:
        /*0058*/ 	.byte	0x04, 0x17
        /*005a*/ 	.short	(.L_23 - .L_22)
.L_22:
        /*005c*/ 	.word	0x00000000
        /*0060*/ 	.short	0x0003
        /*0062*/ 	.short	0x0018
        /*0064*/ 	.byte	0x00, 0xf4, 0x21, 0x00


	//----- nvinfo : EIATTR_KPARAM_INFO
	.align		4
.L_23:
        /*0068*/ 	.byte	0x04, 0x17
        /*006a*/ 	.short	(.L_25 - .L_24)
.L_24:
        /*006c*/ 	.word	0x00000000
        /*0070*/ 	.short	0x0002
        /*0072*/ 	.short	0x0010
        /*0074*/ 	.byte	0x00, 0xf4, 0x21, 0x00


	//----- nvinfo : EIATTR_KPARAM_INFO
	.align		4
.L_25:
        /*0078*/ 	.byte	0x04, 0x17
        /*007a*/ 	.short	(.L_27 - .L_26)
.L_26:
        /*007c*/ 	.word	0x00000000
        /*0080*/ 	.short	0x0001
        /*0082*/ 	.short	0x0008
        /*0084*/ 	.byte	0x00, 0xf4, 0x21, 0x00


	//----- nvinfo : EIATTR_KPARAM_INFO
	.align		4
.L_27:
        /*0088*/ 	.byte	0x04, 0x17
        /*008a*/ 	.short	(.L_29 - .L_28)
.L_28:
        /*008c*/ 	.word	0x00000000
        /*0090*/ 	.short	0x0000
        /*0092*/ 	.short	0x0000
        /*0094*/ 	.byte	0x00, 0xf4, 0x21, 0x00


	//----- nvinfo : EIATTR_SPARSE_MMA_MASK
	.align		4
.L_29:
        /*0098*/ 	.byte	0x03, 0x50
        /*009a*/ 	.short	0x0000


	//----- nvinfo : EIATTR_MAXREG_COUNT
	.align		4
        /*009c*/ 	.byte	0x03, 0x1b
        /*009e*/ 	.short	0x00ff


	//----- nvinfo : EIATTR_EXIT_INSTR_OFFSETS
	.align		4
        /*00a0*/ 	.byte	0x04, 0x1c
        /*00a2*/ 	.short	(.L_31 - .L_30)


	//   ....[0]....
.L_30:
        /*00a4*/ 	.word	0x00000450


	//----- nvinfo : EIATTR_REQNTID
	.align		4
.L_31:
        /*00a8*/ 	.byte	0x04, 0x10
        /*00aa*/ 	.short	(.L_33 - .L_32)
.L_32:
        /*00ac*/ 	.word	0x00000100
        /*00b0*/ 	.word	0x00000001
        /*00b4*/ 	.word	0x00000001


	//----- nvinfo : EIATTR_CBANK_PARAM_SIZE
	.align		4
.L_33:
        /*00b8*/ 	.byte	0x03, 0x19
        /*00ba*/ 	.short	0x0044


	//----- nvinfo : EIATTR_PARAM_CBANK
	.align		4
        /*00bc*/ 	.byte	0x04, 0x0a
        /*00be*/ 	.short	(.L_35 - .L_34)
	.align		4
.L_34:
        /*00c0*/ 	.word	index@(.nv.constant0.triton_poi_fused__native_batch_norm_legit_no_training_add_native_batch_norm_backward_relu_22)
        /*00c4*/ 	.short	0x0210
        /*00c6*/ 	.short	0x0044


	//----- nvinfo : EIATTR_SW_WAR
	.align		4
.L_35:
        /*00c8*/ 	.byte	0x04, 0x36
        /*00ca*/ 	.short	(.L_37 - .L_36)
.L_36:
        /*00cc*/ 	.word	0x00000008
.L_37:


//--------------------- .nv.callgraph             --------------------------
	.section	.nv.callgraph,"",@"SHT_CUDA_CALLGRAPH"
	.align	4
	.sectionentsize	8
	.align		4
        /*0000*/ 	.word	0x00000000
	.align		4
        /*0004*/ 	.word	0xffffffff
	.align		4
        /*0008*/ 	.word	0x00000000
	.align		4
        /*000c*/ 	.word	0xfffffffe
	.align		4
        /*0010*/ 	.word	0x00000000
	.align		4
        /*0014*/ 	.word	0xfffffffd
	.align		4
        /*0018*/ 	.word	0x00000000
	.align		4
        /*001c*/ 	.word	0xfffffffc


//--------------------- .nv.constant4             --------------------------
	.section	.nv.constant4,"a",@progbits
	.align	8
	.align		8
.nv.constant4:
        /*0000*/ 	.dword	_$_str
	.align		8
        /*0008*/ 	.dword	_$_str_$_2


//--------------------- .text.triton_poi_fused__native_batch_norm_legit_no_training_add_native_batch_norm_backward_relu_22 --------------------------
	.section	.text.triton_poi_fused__native_batch_norm_legit_no_training_add_native_batch_norm_backward_relu_22,"ax",@progbits
	.align	128
        .global         triton_poi_fused__native_batch_norm_legit_no_training_add_native_batch_norm_backward_relu_22
        .type           triton_poi_fused__native_batch_norm_legit_no_training_add_native_batch_norm_backward_relu_22,@function
        .size           triton_poi_fused__native_batch_norm_legit_no_training_add_native_batch_norm_backward_relu_22,(.L_x_1 - triton_poi_fused__native_batch_norm_legit_no_training_add_native_batch_norm_backward_relu_22)
        .other          triton_poi_fused__native_batch_norm_legit_no_training_add_native_batch_norm_backward_relu_22,@"STO_CUDA_ENTRY STV_DEFAULT"
triton_poi_fused__native_batch_norm_legit_no_training_add_native_batch_norm_backward_relu_22:
.text.triton_poi_fused__native_batch_norm_legit_no_training_add_native_batch_norm_backward_relu_22:
[----:B------:R-:W-:Y:S01]  /*0000*/  LDC R1, c[0x0][0x28] ;  /* 0x00000a00ff017b82 */ /* 0x000fe20000000800 */
[----:B------:R-:W1:Y:S07]  /*0010*/  S2R R0, SR_TID.X ;  /* 0x0000000000007919 */ /* 0x000e6e0000002100 */
[----:B------:R-:W2:Y:S01]  /*0020*/  LDC.64 R2, c[0x0][0x228] ;  /* 0x00008a00ff027b82 */ /* 0x000ea20000000a00 */
[----:B------:R-:W-:Y:S01]  /*0030*/  ULDC.64 UR4, c[0x0][0x208] ;  /* 0x0000820000047ab9 */ /* 0x000fe20000000a00 */
[----:B------:R-:W3:Y:S06]  /*0040*/  S2R R7, SR_CTAID.X ;  /* 0x0000000000077919 */ /* 0x000eec0000002500 */
[----:B------:R-:W4:Y:S08]  /*0050*/  LDC.64 R10, c[0x0][0x218] ;  /* 0x00008600ff0a7b82 */ /* 0x000f300000000a00 */
[----:B------:R-:W5:Y:S08]  /*0060*/  LDC.64 R12, c[0x0][0x220] ;  /* 0x00008800ff0c7b82 */ /* 0x000f700000000a00 */
[----:B------:R-:W5:Y:S01]  /*0070*/  LDC.64 R8, c[0x0][0x238] ;  /* 0x00008e00ff087b82 */ /* 0x000f620000000a00 */
[----:B-1----:R-:W-:-:S07]  /*0080*/  SHF.L.U32 R0, R0, 0x1, RZ ;  /* 0x0000000100007819 */ /* 0x002fce00000006ff */
[----:B------:R-:W1:Y:S01]  /*0090*/  LDC.64 R14, c[0x0][0x230] ;  /* 0x00008c00ff0e7b82 */ /* 0x000e620000000a00 */
[----:B---3--:R-:W-:Y:S02]  /*00a0*/  SHF.R.S32.HI R5, RZ, 0x16, R7 ;  /* 0x00000016ff057819 */ /* 0x008fe40000011407 */
[----:B------:R-:W-:Y:S02]  /*00b0*/  LOP3.LUT R0, R0, 0x1fe, RZ, 0xc0, !PT ;  /* 0x000001fe00007812 */ /* 0x000fe400078ec0ff */
[----:B------:R-:W-:Y:S02]  /*00c0*/  SGXT R5, R5, 0x1 ;  /* 0x000000010505781a */ /* 0x000fe40000000200 */
[----:B------:R-:W-:-:S04]  /*00d0*/  LEA R0, R7, R0, 0x9 ;  /* 0x0000000007007211 */ /* 0x000fc800078e48ff */
[----:B------:R-:W-:-:S04]  /*00e0*/  LEA.HI R5, R5, R0, RZ, 0x7 ;  /* 0x0000000005057211 */ /* 0x000fc800078f38ff */
[----:B------:R-:W-:-:S04]  /*00f0*/  LOP3.LUT R5, R5, 0xffffff80, RZ, 0xc0, !PT ;  /* 0xffffff8005057812 */ /* 0x000fc800078ec0ff */
[----:B------:R-:W-:Y:S02]  /*0100*/  IADD3 R6, R0, -R5, RZ ;  /* 0x8000000500067210 */ /* 0x000fe40007ffe0ff */
[----:B------:R-:W3:Y:S03]  /*0110*/  LDC.64 R4, c[0x0][0x210] ;  /* 0x00008400ff047b82 */ /* 0x000ee60000000a00 */
[----:B--2---:R-:W-:-:S06]  /*0120*/  IMAD.WIDE R2, R6, 0x4, R2 ;  /* 0x0000000406027825 */ /* 0x004fcc00078e0202 */
[----:B------:R-:W2:Y:S01]  /*0130*/  LDG.E.EL.64 R2, desc[UR4][R2.64] ;  /* 0x0000000402027981 */ /* 0x000ea2000c2e1b00 */
[----:B----4-:R-:W-:-:S04]  /*0140*/  IMAD.WIDE R10, R0, 0x4, R10 ;  /* 0x00000004000a7825 */ /* 0x010fc800078e020a */
[C---:B-----5:R-:W-:Y:S02]  /*0150*/  IMAD.WIDE R12, R6.reuse, 0x4, R12 ;  /* 0x00000004060c7825 */ /* 0x060fe400078e020c */
[----:B------:R-:W4:Y:S02]  /*0160*/  LDG.E.64 R10, desc[UR4][R10.64] ;  /* 0x000000040a0a7981 */ /* 0x000f24000c1e1b00 */
[----:B0-----:R-:W-:Y:S02]  /*0170*/  IMAD.WIDE R8, R6, 0x4, R8 ;  /* 0x0000000406087825 */ /* 0x001fe400078e0208 */
[----:B------:R-:W5:Y:S02]  /*0180*/  LDG.E.EL.64 R12, desc[UR4][R12.64] ;  /* 0x000000040c0c7981 */ /* 0x000f64000c2e1b00 */
[----:B---3--:R-:W-:Y:S02]  /*0190*/  IMAD.WIDE R4, R0, 0x4, R4 ;  /* 0x0000000400047825 */ /* 0x008fe400078e0204 */
[----:B------:R-:W3:Y:S04]  /*01a0*/  LDG.E.EL.64 R8, desc[UR4][R8.64] ;  /* 0x0000000408087981 */ /* 0x000ee8000c2e1b00 */
[----:B------:R-:W4:Y:S01]  /*01b0*/  LDG.E.64 R4, desc[UR4][R4.64] ;  /* 0x0000000404047981 */ /* 0x000f22000c1e1b00 */
[----:B-1----:R-:W-:-:S05]  /*01c0*/  IMAD.WIDE R14, R6, 0x4, R14 ;  /* 0x00000004060e7825 */ /* 0x002fca00078e020e */
[----:B------:R4:W3:Y:S01]  /*01d0*/  LDG.E.EL.64 R6, desc[UR4][R14.64] ;  /* 0x000000040e067981 */ /* 0x0008e2000c2e1b00 */
[----:B------:R-:W-:Y:S01]  /*01e0*/  HFMA2.MMA R18, -RZ, RZ, 1.625, 0 ;  /* 0x3e800000ff127435 */ /* 0x000fe200000001ff */
[----:B--2---:R-:W-:Y:S01]  /*01f0*/  FADD R2, R2, 9.9999997473787516356e-06 ;  /* 0x3727c5ac02027421 */ /* 0x004fe20000000000 */
[----:B------:R-:W-:-:S03]  /*0200*/  FADD R3, R3, 9.9999997473787516356e-06 ;  /* 0x3727c5ac03037421 */ /* 0x000fc60000000000 */
[----:B------:R-:W0:Y:S08]  /*0210*/  MUFU.SQRT R16, R2 ;  /* 0x0000000200107308 */ /* 0x000e300000002000 */
[----:B------:R1:W2:Y:S01]  /*0220*/  MUFU.SQRT R17, R3 ;  /* 0x0000000300117308 */ /* 0x0002a20000002000 */
[C---:B0-----:R-:W-:Y:S02]  /*0230*/  FSETP.GT.AND P0, PT, R16.reuse, 8.50705917302346158658e+37, PT ;  /* 0x7e8000001000780b */ /* 0x041fe40003f04000 */
[----:B------:R-:W-:Y:S01]  /*0240*/  FSETP.GEU.AND P2, PT, R16, 1.175494350822287508e-38, PT ;  /* 0x008000001000780b */ /* 0x000fe20003f4e000 */
[----:B----4-:R-:W-:Y:S01]  /*0250*/  FADD R14, R5, R11 ;  /* 0x0000000b050e7221 */ /* 0x010fe20000000000 */
[----:B-1----:R-:W0:Y:S01]  /*0260*/  LDC.64 R2, c[0x0][0x240] ;  /* 0x00009000ff027b82 */ /* 0x002e220000000a00 */
[----:B--2---:R-:W-:-:S02]  /*0270*/  FSETP.GT.AND P1, PT, R17, 8.50705917302346158658e+37, PT ;  /* 0x7e8000001100780b */ /* 0x004fc40003f24000 */
[----:B------:R-:W-:-:S06]  /*0280*/  FSETP.GEU.AND P3, PT, R17, 1.175494350822287508e-38, PT ;  /* 0x008000001100780b */ /* 0x000fcc0003f6e000 */
[----:B------:R-:W-:-:S04]  /*0290*/  @P0 FMUL R16, R16, 0.25 ;  /* 0x3e80000010100820 */ /* 0x000fc80000400000 */
[----:B------:R-:W-:Y:S01]  /*02a0*/  @!P2 FMUL R16, R16, 16777216 ;  /* 0x4b8000001010a820 */ /* 0x000fe20000400000 */
[----:B------:R-:W-:-:S04]  /*02b0*/  @P1 FMUL R17, R17, 0.25 ;  /* 0x3e80000011111820 */ /* 0x000fc80000400000 */
[----:B------:R-:W-:Y:S01]  /*02c0*/  @!P3 FMUL R17, R17, 16777216 ;  /* 0x4b8000001111b820 */ /* 0x000fe20000400000 */
[----:B------:R-:W1:Y:S01]  /*02d0*/  MUFU.RCP R16, R16 ;  /* 0x0000001000107308 */ /* 0x000e620000001000 */
[----:B------:R-:W-:-:S07]  /*02e0*/  FSEL R15, R18, 1, P0 ;  /* 0x3f800000120f7808 */ /* 0x000fce0000000000 */
[----:B------:R-:W2:Y:S01]  /*02f0*/  MUFU.RCP R17, R17 ;  /* 0x0000001100117308 */ /* 0x000ea20000001000 */
[----:B------:R-:W-:Y:S01]  /*0300*/  FSEL R18, R18, 1, P1 ;  /* 0x3f80000012127808 */ /* 0x000fe20000800000 */
[----:B------:R-:W-:Y:S02]  /*0310*/  FADD R11, R4, R10 ;  /* 0x0000000a040b7221 */ /* 0x000fe40000000000 */
[----:B------:R-:W4:Y:S01]  /*0320*/  LDC.64 R4, c[0x0][0x248] ;  /* 0x00009200ff047b82 */ /* 0x000f220000000a00 */
[----:B------:R-:W-:Y:S01]  /*0330*/  @!P2 FMUL R15, R15, 16777216 ;  /* 0x4b8000000f0fa820 */ /* 0x000fe20000400000 */
[----:B------:R-:W-:Y:S01]  /*0340*/  @!P3 FMUL R18, R18, 16777216 ;  /* 0x4b8000001212b820 */ /* 0x000fe20000400000 */
[----:B-----5:R-:W-:Y:S01]  /*0350*/  FADD R13, -R13, R14 ;  /* 0x0000000e0d0d7221 */ /* 0x020fe20000000100 */
[----:B------:R-:W-:Y:S01]  /*0360*/  FADD R12, -R12, R11 ;  /* 0x0000000b0c0c7221 */ /* 0x000fe20000000100 */
[----:B-1----:R-:W-:Y:S01]  /*0370*/  FMUL R15, R16, R15 ;  /* 0x0000000f100f7220 */ /* 0x002fe20000400000 */
[----:B--2---:R-:W-:-:S03]  /*0380*/  FMUL R18, R17, R18 ;  /* 0x0000001211127220 */ /* 0x004fc60000400000 */
[----:B------:R-:W-:Y:S01]  /*0390*/  FMUL R15, R12, R15 ;  /* 0x0000000f0c0f7220 */ /* 0x000fe20000400000 */
[----:B------:R-:W-:-:S03]  /*03a0*/  FMUL R18, R13, R18 ;  /* 0x000000120d127220 */ /* 0x000fc60000400000 */
[----:B---3--:R-:W-:Y:S01]  /*03b0*/  FFMA R6, R6, R15, R8 ;  /* 0x0000000f06067223 */ /* 0x008fe20000000008 */
[----:B------:R-:W-:-:S04]  /*03c0*/  FFMA R7, R7, R18, R9 ;  /* 0x0000001207077223 */ /* 0x000fc80000000009 */
[----:B------:R-:W-:Y:S02]  /*03d0*/  FSETP.GEU.AND P0, PT, R6, RZ, PT ;  /* 0x000000ff0600720b */ /* 0x000fe40003f0e000 */
[C---:B------:R-:W-:Y:S01]  /*03e0*/  FSETP.GEU.AND P1, PT, R7.reuse, RZ, PT ;  /* 0x000000ff0700720b */ /* 0x040fe20003f2e000 */
[----:B0-----:R-:W-:Y:S01]  /*03f0*/  IMAD.WIDE R2, R0, 0x4, R2 ;  /* 0x0000000400027825 */ /* 0x001fe200078e0202 */
[----:B------:R-:W-:Y:S02]  /*0400*/  FSEL R6, R6, RZ, P0 ;  /* 0x000000ff06067208 */ /* 0x000fe40000000000 */
[----:B------:R-:W-:Y:S01]  /*0410*/  FSEL R7, R7, RZ, P1 ;  /* 0x000000ff07077208 */ /* 0x000fe20000800000 */
[----:B----4-:R-:W-:-:S04]  /*0420*/  IMAD.WIDE R4, R0, 0x4, R4 ;  /* 0x0000000400047825 */ /* 0x010fc800078e0204 */
[----:B------:R-:W-:Y:S04]  /*0430*/  STG.E.64 desc[UR4][R2.64], R6 ;  /* 0x0000000602007986 */ /* 0x000fe8000c101b04 */
[----:B------:R-:W-:Y:S01]  /*0440*/  STG.E.64 desc[UR4][R4.64], R12 ;  /* 0x0000000c04007986 */ /* 0x000fe2000c101b04 */
[----:B------:R-:W-:Y:S05]  /*0450*/  EXIT ;  /* 0x000000000000794d */ /* 0x000fea0003800000 */
.L_x_0:
[----:B------:R-:W-:-:S00]  /*0460*/  BRA `(.L_x_0) ;  /* 0xfffffffc00fc7947 */ /* 0x000fc0000383ffff */
[----:B------:R-:W-:-:S00]  /*0470*/  NOP ;  /* 0x0000000000007918 */ /* 0x000fc00000000000 */
        /* <DEDUP_REMOVED lines=8> */
.L_x_1:


//--------------------- .nv.global.init           --------------------------
	.section	.nv.global.init,"aw",@progbits
.nv.global.init:
	.type		_$_str,@object
	.size		_$_str,(_$_str_$_2 - _$_str)
_$_str:
        /*0000*/ 	.byte	0x5f, 0x5f, 0x43, 0x55, 0x44, 0x41, 0x5f, 0x46, 0x54, 0x5a, 0x00
	.type		_$_str_$_2,@object
	.size		_$_str_$_2,(.L_1 - _$_str_$_2)
_$_str_$_2:
        /*000b*/ 	.byte	0x5f, 0x5f, 0x43, 0x55, 0x44, 0x41, 0x5f, 0x50, 0x52, 0x45, 0x43, 0x5f, 0x53, 0x51, 0x52, 0x54
        /*001b*/ 	.byte	0x00
.L_1:


//--------------------- .nv.constant0.triton_poi_fused__native_batch_norm_legit_no_training_add_native_batch_norm_backward_relu_22 --------------------------
	.section	.nv.constant0.triton_poi_fused__native_batch_norm_legit_no_training_add_native_batch_norm_backward_relu_22,"a",@progbits
	.sectionflags	@""
	.align	4
.nv.constant0.triton_poi_fused__native_batch_norm_legit_no_training_add_native_batch_norm_backward_relu_22:
	.zero		596
